//
// Generated by NVIDIA NVVM Compiler
//
// Compiler Build ID: CL-36424714
// Cuda compilation tools, release 13.0, V13.0.88
// Based on NVVM 20.0.0
//

.version 9.0
.target sm_100
.address_size 64

	// .globl	_Z19game_of_life_kernelPKmPmi

.visible .entry _Z19game_of_life_kernelPKmPmi(
	.param .u64 .ptr .align 1 _Z19game_of_life_kernelPKmPmi_param_0,
	.param .u64 .ptr .align 1 _Z19game_of_life_kernelPKmPmi_param_1,
	.param .u32 _Z19game_of_life_kernelPKmPmi_param_2
)
{
	.reg .pred 	%p<22>;
	.reg .b32 	%r<15>;
	.reg .b64 	%rd<127>;

	ld.param.u64 	%rd31, [_Z19game_of_life_kernelPKmPmi_param_0];
	ld.param.u64 	%rd32, [_Z19game_of_life_kernelPKmPmi_param_1];
	ld.param.u32 	%r7, [_Z19game_of_life_kernelPKmPmi_param_2];
	shr.s32 	%r1, %r7, 6;
	mul.lo.s32 	%r8, %r1, %r7;
	mov.u32 	%r9, %ctaid.x;
	mov.u32 	%r10, %ntid.x;
	mov.u32 	%r11, %tid.x;
	mad.lo.s32 	%r2, %r9, %r10, %r11;
	setp.ge.s32 	%p1, %r2, %r8;
	@%p1 bra 	$L__BB0_22;
	cvta.to.global.u64 	%rd34, %rd31;
	div.s32 	%r3, %r2, %r1;
	mul.lo.s32 	%r12, %r3, %r1;
	sub.s32 	%r4, %r2, %r12;
	mul.wide.s32 	%rd35, %r2, 8;
	add.s64 	%rd1, %rd34, %rd35;
	ld.global.nc.u64 	%rd2, [%rd1];
	setp.lt.s32 	%p2, %r3, 1;
	sub.s32 	%r13, %r2, %r1;
	mul.wide.s32 	%rd36, %r13, 8;
	add.s64 	%rd3, %rd34, %rd36;
	mov.b64 	%rd113, 0;
	@%p2 bra 	$L__BB0_3;
	ld.global.nc.u64 	%rd113, [%rd3];
$L__BB0_3:
	add.s32 	%r5, %r7, -1;
	setp.ge.s32 	%p3, %r3, %r5;
	mul.wide.s32 	%rd38, %r1, 8;
	add.s64 	%rd6, %rd1, %rd38;
	mov.b64 	%rd114, 0;
	@%p3 bra 	$L__BB0_5;
	ld.global.nc.u64 	%rd114, [%rd6];
$L__BB0_5:
	setp.lt.s32 	%p4, %r4, 1;
	mov.b64 	%rd115, 0;
	@%p4 bra 	$L__BB0_7;
	ld.global.nc.u64 	%rd40, [%rd1+-8];
	shr.u64 	%rd115, %rd40, 63;
$L__BB0_7:
	add.s32 	%r6, %r1, -1;
	setp.ge.s32 	%p5, %r4, %r6;
	mov.b64 	%rd116, 0;
	@%p5 bra 	$L__BB0_9;
	ld.global.nc.u64 	%rd42, [%rd1+8];
	shl.b64 	%rd116, %rd42, 63;
$L__BB0_9:
	mov.b64 	%rd117, 0;
	min.s32 	%r14, %r3, %r4;
	setp.lt.s32 	%p6, %r14, 1;
	@%p6 bra 	$L__BB0_11;
	ld.global.nc.u64 	%rd44, [%rd3+-8];
	shr.u64 	%rd117, %rd44, 63;
$L__BB0_11:
	setp.ge.s32 	%p7, %r4, %r6;
	setp.lt.s32 	%p8, %r3, 1;
	mov.b64 	%rd118, 0;
	or.pred  	%p9, %p8, %p7;
	@%p9 bra 	$L__BB0_13;
	ld.global.nc.u64 	%rd46, [%rd3+8];
	shl.b64 	%rd118, %rd46, 63;
$L__BB0_13:
	setp.lt.s32 	%p10, %r4, 1;
	setp.ge.s32 	%p11, %r3, %r5;
	mov.b64 	%rd119, 0;
	or.pred  	%p12, %p11, %p10;
	@%p12 bra 	$L__BB0_15;
	ld.global.nc.u64 	%rd48, [%rd6+-8];
	shr.u64 	%rd119, %rd48, 63;
$L__BB0_15:
	setp.ge.s32 	%p13, %r4, %r6;
	mov.b64 	%rd120, 0;
	or.pred  	%p15, %p11, %p13;
	@%p15 bra 	$L__BB0_17;
	ld.global.nc.u64 	%rd50, [%rd6+8];
	shl.b64 	%rd120, %rd50, 63;
$L__BB0_17:
	setp.lt.s32 	%p16, %r3, 1;
	mov.b64 	%rd121, 0;
	mov.u64 	%rd122, %rd121;
	mov.u64 	%rd123, %rd121;
	@%p16 bra 	$L__BB0_19;
	setp.lt.s32 	%p17, %r4, %r6;
	setp.gt.s32 	%p18, %r4, 0;
	shl.b64 	%rd52, %rd113, 1;
	selp.b64 	%rd53, %rd117, 0, %p18;
	or.b64  	%rd122, %rd53, %rd52;
	shr.u64 	%rd54, %rd113, 1;
	selp.b64 	%rd55, %rd118, 0, %p17;
	or.b64  	%rd123, %rd55, %rd54;
	mov.u64 	%rd121, %rd113;
$L__BB0_19:
	setp.ge.s32 	%p19, %r3, %r5;
	mov.b64 	%rd124, 0;
	mov.u64 	%rd125, %rd124;
	mov.u64 	%rd126, %rd124;
	@%p19 bra 	$L__BB0_21;
	setp.lt.s32 	%p20, %r4, %r6;
	setp.gt.s32 	%p21, %r4, 0;
	shl.b64 	%rd57, %rd114, 1;
	selp.b64 	%rd58, %rd119, 0, %p21;
	or.b64  	%rd125, %rd58, %rd57;
	shr.u64 	%rd59, %rd114, 1;
	selp.b64 	%rd60, %rd120, 0, %p20;
	or.b64  	%rd126, %rd60, %rd59;
	mov.u64 	%rd124, %rd114;
$L__BB0_21:
	shl.b64 	%rd61, %rd2, 1;
	or.b64  	%rd62, %rd115, %rd61;
	shr.u64 	%rd63, %rd2, 1;
	or.b64  	%rd64, %rd116, %rd63;
	and.b64  	%rd65, %rd122, %rd121;
	xor.b64  	%rd66, %rd122, %rd121;
	and.b64  	%rd67, %rd66, %rd123;
	xor.b64  	%rd68, %rd66, %rd123;
	xor.b64  	%rd69, %rd67, %rd65;
	and.b64  	%rd70, %rd68, %rd62;
	xor.b64  	%rd71, %rd68, %rd62;
	xor.b64  	%rd72, %rd69, %rd70;
	and.b64  	%rd73, %rd70, %rd65;
	and.b64  	%rd74, %rd71, %rd64;
	xor.b64  	%rd75, %rd71, %rd64;
	xor.b64  	%rd76, %rd72, %rd74;
	and.b64  	%rd77, %rd74, %rd69;
	xor.b64  	%rd78, %rd77, %rd73;
	and.b64  	%rd79, %rd77, %rd73;
	and.b64  	%rd80, %rd125, %rd75;
	xor.b64  	%rd81, %rd125, %rd75;
	xor.b64  	%rd82, %rd80, %rd76;
	and.b64  	%rd83, %rd80, %rd72;
	xor.b64  	%rd84, %rd83, %rd78;
	and.b64  	%rd85, %rd83, %rd78;
	xor.b64  	%rd86, %rd85, %rd79;
	and.b64  	%rd87, %rd81, %rd124;
	xor.b64  	%rd88, %rd81, %rd124;
	xor.b64  	%rd89, %rd82, %rd87;
	and.b64  	%rd90, %rd87, %rd76;
	xor.b64  	%rd91, %rd84, %rd90;
	and.b64  	%rd92, %rd84, %rd90;
	xor.b64  	%rd93, %rd86, %rd92;
	and.b64  	%rd94, %rd88, %rd126;
	xor.b64  	%rd95, %rd88, %rd126;
	xor.b64  	%rd96, %rd89, %rd94;
	and.b64  	%rd97, %rd94, %rd82;
	xor.b64  	%rd98, %rd91, %rd97;
	and.b64  	%rd99, %rd91, %rd97;
	xor.b64  	%rd100, %rd93, %rd99;
	or.b64  	%rd101, %rd100, %rd98;
	or.b64  	%rd102, %rd101, %rd95;
	not.b64 	%rd103, %rd102;
	not.b64 	%rd104, %rd101;
	and.b64  	%rd105, %rd95, %rd104;
	and.b64  	%rd106, %rd105, %rd89;
	and.b64  	%rd107, %rd96, %rd103;
	and.b64  	%rd108, %rd107, %rd2;
	or.b64  	%rd109, %rd108, %rd106;
	cvta.to.global.u64 	%rd110, %rd32;
	add.s64 	%rd112, %rd110, %rd35;
	st.global.u64 	[%rd112], %rd109;
$L__BB0_22:
	ret;

}


// ===== COMPILED SASS (sm_100) =====

	.target	sm_100

	.elftype	@"ET_EXEC"


//--------------------- .note.nv.tkinfo           --------------------------
	.section	.note.nv.tkinfo,"",@"SHT_NOTE"
	.sectionflags	@"SHF_NOTE_NV_TKINFO"
	.tkinfo
        /*0018*/ 	.word	0x00000002
        /*0030*/ 	.string	""
        /*0030*/ 	.string	"ptxas"
        /*0030*/ 	.string	"Cuda compilation tools, release 13.0, V13.0.88"
        /*0030*/ 	.string	"Build cuda_13.0.r13.0/compiler.36424714_0"
        /*0030*/ 	.string	"-arch sm_100 -m 64 "



//--------------------- .note.nv.cuinfo           --------------------------
	.section	.note.nv.cuinfo,"",@"SHT_NOTE"
	.sectionflags	@"SHF_NOTE_NV_CUINFO"
        /*0018*/ 	.short	0x0002
        /*001a*/ 	.short	0x0064
        /*001c*/ 	.short	0x0082
	.zero		2


//--------------------- .nv.info                  --------------------------
	.section	.nv.info,"",@"SHT_CUDA_INFO"
	.align	4


	//----- nvinfo : EIATTR_REGCOUNT
	.align		4
        /*0000*/ 	.byte	0x04, 0x2f
        /*0002*/ 	.short	(.L_1 - .L_0)
	.align		4
.L_0:
        /*0004*/ 	.word	index@(_Z19game_of_life_kernelPKmPmi)
        /*0008*/ 	.word	0x0000001d


	//----- nvinfo : EIATTR_FRAME_SIZE
	.align		4
.L_1:
        /*000c*/ 	.byte	0x04, 0x11
        /*000e*/ 	.short	(.L_3 - .L_2)
	.align		4
.L_2:
        /*0010*/ 	.word	index@(_Z19game_of_life_kernelPKmPmi)
        /*0014*/ 	.word	0x00000000


	//----- nvinfo : EIATTR_MIN_STACK_SIZE
	.align		4
.L_3:
        /*0018*/ 	.byte	0x04, 0x12
        /*001a*/ 	.short	(.L_5 - .L_4)
	.align		4
.L_4:
        /*001c*/ 	.word	index@(_Z19game_of_life_kernelPKmPmi)
        /*0020*/ 	.word	0x00000000
.L_5:


//--------------------- .nv.compat                --------------------------
	.section	.nv.compat,"",@"SHT_CUDA_COMPAT_INFO"
	.align	4
        /*0000*/ 	.byte	0x02, 0x09, 0x00, 0x00, 0x02, 0x02, 0x01, 0x00, 0x02, 0x05, 0x05, 0x00, 0x03, 0x07, 0x01, 0x01
        /*0010*/ 	.byte	0x02, 0x03, 0x00, 0x00, 0x02, 0x06, 0x01, 0x00, 0x04, 0x0b, 0x08, 0x00, 0x09, 0x00, 0x00, 0x00
        /*0020*/ 	.byte	0x00, 0x00, 0x00, 0x00


//--------------------- .nv.info._Z19game_of_life_kernelPKmPmi --------------------------
	.section	.nv.info._Z19game_of_life_kernelPKmPmi,"",@"SHT_CUDA_INFO"
	.sectionflags	@""
	.align	4


	//----- nvinfo : EIATTR_CUDA_API_VERSION
	.align		4
        /*0000*/ 	.byte	0x04, 0x37
        /*0002*/ 	.short	(.L_7 - .L_6)
.L_6:
        /*0004*/ 	.word	0x00000082


	//----- nvinfo : EIATTR_KPARAM_INFO
	.align		4
.L_7:
        /*0008*/ 	.byte	0x04, 0x17
        /*000a*/ 	.short	(.L_9 - .L_8)
.L_8:
        /*000c*/ 	.word	0x00000000
        /*0010*/ 	.short	0x0002
        /*0012*/ 	.short	0x0010
        /*0014*/ 	.byte	0x00, 0xf0, 0x11, 0x00


	//----- nvinfo : EIATTR_KPARAM_INFO
	.align		4
.L_9:
        /*0018*/ 	.byte	0x04, 0x17
        /*001a*/ 	.short	(.L_11 - .L_10)
.L_10:
        /*001c*/ 	.word	0x00000000
        /*0020*/ 	.short	0x0001
        /*0022*/ 	.short	0x0008
        /*0024*/ 	.byte	0x00, 0xf5, 0x21, 0x00


	//----- nvinfo : EIATTR_KPARAM_INFO
	.align		4
.L_11:
        /*0028*/ 	.byte	0x04, 0x17
        /*002a*/ 	.short	(.L_13 - .L_12)
.L_12:
        /*002c*/ 	.word	0x00000000
        /*0030*/ 	.short	0x0000
        /*0032*/ 	.short	0x0000
        /*0034*/ 	.byte	0x00, 0xf5, 0x21, 0x00


	//----- nvinfo : EIATTR_SPARSE_MMA_MASK
	.align		4
.L_13:
        /*0038*/ 	.byte	0x03, 0x50
        /*003a*/ 	.short	0x0000


	//----- nvinfo : EIATTR_MAXREG_COUNT
	.align		4
        /*003c*/ 	.byte	0x03, 0x1b
        /*003e*/ 	.short	0x00ff


	//----- nvinfo : EIATTR_MERCURY_ISA_VERSION
	.align		4
        /*0040*/ 	.byte	0x03, 0x5f
        /*0042*/ 	.short	0x0101


	//----- nvinfo : EIATTR_VRC_CTA_INIT_COUNT
	.align		4
        /*0044*/ 	.byte	0x02, 0x4a
	.zero		1
	.zero		1


	//----- nvinfo : EIATTR_EXIT_INSTR_OFFSETS
	.align		4
        /*0048*/ 	.byte	0x04, 0x1c
        /*004a*/ 	.short	(.L_15 - .L_14)


	//   ....[0]....
.L_14:
        /*004c*/ 	.word	0x00000090


	//   ....[1]....
        /*0050*/ 	.word	0x00000c30


	//----- nvinfo : EIATTR_CRS_STACK_SIZE
	.align		4
.L_15:
        /*0054*/ 	.byte	0x04, 0x1e
        /*0056*/ 	.short	(.L_17 - .L_16)
.L_16:
        /*0058*/ 	.word	0x00000000


	//----- nvinfo : EIATTR_CBANK_PARAM_SIZE
	.align		4
.L_17:
        /*005c*/ 	.byte	0x03, 0x19
        /*005e*/ 	.short	0x0014


	//----- nvinfo : EIATTR_PARAM_CBANK
	.align		4
        /*0060*/ 	.byte	0x04, 0x0a
        /*0062*/ 	.short	(.L_19 - .L_18)
	.align		4
.L_18:
        /*0064*/ 	.word	index@(.nv.constant0._Z19game_of_life_kernelPKmPmi)
        /*0068*/ 	.short	0x0380
        /*006a*/ 	.short	0x0014


	//----- nvinfo : EIATTR_SW_WAR
	.align		4
.L_19:
        /*006c*/ 	.byte	0x04, 0x36
        /*006e*/ 	.short	(.L_21 - .L_20)
.L_20:
        /*0070*/ 	.word	0x00000008
.L_21:


//--------------------- .nv.callgraph             --------------------------
	.section	.nv.callgraph,"",@"SHT_CUDA_CALLGRAPH"
	.align	4
	.sectionentsize	8
	.align		4
        /*0000*/ 	.word	0x00000000
	.align		4
        /*0004*/ 	.word	0xffffffff
	.align		4
        /*0008*/ 	.word	0x00000000
	.align		4
        /*000c*/ 	.word	0xfffffffe
	.align		4
        /*0010*/ 	.word	0x00000000
	.align		4
        /*0014*/ 	.word	0xfffffffd
	.align		4
        /*0018*/ 	.word	0x00000000
	.align		4
        /*001c*/ 	.word	0xfffffffc


//--------------------- .text._Z19game_of_life_kernelPKmPmi --------------------------
	.section	.text._Z19game_of_life_kernelPKmPmi,"ax",@progbits
	.align	128
        .global         _Z19game_of_life_kernelPKmPmi
        .type           _Z19game_of_life_kernelPKmPmi,@function
        .size           _Z19game_of_life_kernelPKmPmi,(.L_x_5 - _Z19game_of_life_kernelPKmPmi)
        .other          _Z19game_of_life_kernelPKmPmi,@"STO_CUDA_ENTRY STV_DEFAULT"
_Z19game_of_life_kernelPKmPmi:
.text._Z19game_of_life_kernelPKmPmi:
[----:B------:R-:W-:Y:S01]  /*0000*/  LDC R1, c[0x0][0x37c] ;  /* 0x0000df00ff017b82 */ /* 0x000fe20000000800 */
[----:B------:R-:W0:Y:S07]  /*0010*/  S2R R5, SR_TID.X ;  /* 0x0000000000057919 */ /* 0x000e2e0000002100 */
[----:B------:R-:W1:Y:S08]  /*0020*/  LDC R2, c[0x0][0x390] ;  /* 0x0000e400ff027b82 */ /* 0x000e700000000800 */
[----:B------:R-:W0:Y:S08]  /*0030*/  S2UR UR4, SR_CTAID.X ;  /* 0x00000000000479c3 */ /* 0x000e300000002500 */
[----:B------:R-:W0:Y:S01]  /*0040*/  LDC R0, c[0x0][0x360] ;  /* 0x0000d800ff007b82 */ /* 0x000e220000000800 */
[----:B-1----:R-:W-:Y:S01]  /*0050*/  SHF.R.S32.HI R3, RZ, 0x6, R2 ;  /* 0x00000006ff037819 */ /* 0x002fe20000011402 */
[----:B0-----:R-:W-:-:S04]  /*0060*/  IMAD R0, R0, UR4, R5 ;  /* 0x0000000400007c24 */ /* 0x001fc8000f8e0205 */
[----:B------:R-:W-:-:S05]  /*0070*/  IMAD R5, R3, R2, RZ ;  /* 0x0000000203057224 */ /* 0x000fca00078e02ff */
[----:B------:R-:W-:-:S13]  /*0080*/  ISETP.GE.AND P0, PT, R0, R5, PT ;  /* 0x000000050000720c */ /* 0x000fda0003f06270 */
[----:B------:R-:W-:Y:S05]  /*0090*/  @P0 EXIT ;  /* 0x000000000000094d */ /* 0x000fea0003800000 */
[-C--:B------:R-:W-:Y:S01]  /*00a0*/  IABS R7, R3.reuse ;  /* 0x0000000300077213 */ /* 0x080fe20000000000 */
[----:B------:R-:W0:Y:S01]  /*00b0*/  LDCU.64 UR6, c[0x0][0x358] ;  /* 0x00006b00ff0677ac */ /* 0x000e220008000a00 */
[----:B------:R-:W-:Y:S01]  /*00c0*/  IABS R10, R0 ;  /* 0x00000000000a7213 */ /* 0x000fe20000000000 */
[----:B------:R-:W-:Y:S01]  /*00d0*/  IMAD.IADD R15, R0, 0x1, -R3 ;  /* 0x00000001000f7824 */ /* 0x000fe200078e0a03 */
[----:B------:R-:W1:Y:S01]  /*00e0*/  I2F.RP R6, R7 ;  /* 0x0000000700067306 */ /* 0x000e620000209400 */
[----:B------:R-:W-:-:S07]  /*00f0*/  IABS R11, R3 ;  /* 0x00000003000b7213 */ /* 0x000fce0000000000 */
[----:B-1----:R-:W1:Y:S02]  /*0100*/  MUFU.RCP R6, R6 ;  /* 0x0000000600067308 */ /* 0x002e640000001000 */
[----:B-1----:R-:W-:Y:S02]  /*0110*/  VIADD R4, R6, 0xffffffe ;  /* 0x0ffffffe06047836 */ /* 0x002fe40000000000 */
[----:B------:R-:W-:-:S04]  /*0120*/  IMAD.MOV R6, RZ, RZ, -R11 ;  /* 0x000000ffff067224 */ /* 0x000fc800078e0a0b */
[----:B------:R1:W2:Y:S02]  /*0130*/  F2I.FTZ.U32.TRUNC.NTZ R5, R4 ;  /* 0x0000000400057305 */ /* 0x0002a4000021f000 */
[----:B-1----:R-:W-:Y:S02]  /*0140*/  IMAD.MOV.U32 R4, RZ, RZ, RZ ;  /* 0x000000ffff047224 */ /* 0x002fe400078e00ff */
[----:B--2---:R-:W-:-:S04]  /*0150*/  IMAD.MOV R8, RZ, RZ, -R5 ;  /* 0x000000ffff087224 */ /* 0x004fc800078e0a05 */
[----:B------:R-:W-:Y:S02]  /*0160*/  IMAD R9, R8, R7, RZ ;  /* 0x0000000708097224 */ /* 0x000fe400078e02ff */
[----:B------:R-:W-:Y:S02]  /*0170*/  IMAD.MOV.U32 R8, RZ, RZ, R10 ;  /* 0x000000ffff087224 */ /* 0x000fe400078e000a */
[----:B------:R-:W-:-:S06]  /*0180*/  IMAD.HI.U32 R5, R5, R9, R4 ;  /* 0x0000000905057227 */ /* 0x000fcc00078e0004 */
[----:B------:R-:W-:-:S04]  /*0190*/  IMAD.HI.U32 R5, R5, R8, RZ ;  /* 0x0000000805057227 */ /* 0x000fc800078e00ff */
[----:B------:R-:W-:Y:S02]  /*01a0*/  IMAD R4, R5, R6, R8 ;  /* 0x0000000605047224 */ /* 0x000fe400078e0208 */
[----:B------:R-:W1:Y:S03]  /*01b0*/  LDC.64 R8, c[0x0][0x380] ;  /* 0x0000e000ff087b82 */ /* 0x000e660000000a00 */
[----:B------:R-:W-:-:S13]  /*01c0*/  ISETP.GT.U32.AND P1, PT, R7, R4, PT ;  /* 0x000000040700720c */ /* 0x000fda0003f24070 */
[----:B------:R-:W-:Y:S02]  /*01d0*/  @!P1 IMAD.IADD R4, R4, 0x1, -R7 ;  /* 0x0000000104049824 */ /* 0x000fe400078e0a07 */
[----:B------:R-:W-:Y:S01]  /*01e0*/  @!P1 VIADD R5, R5, 0x1 ;  /* 0x0000000105059836 */ /* 0x000fe20000000000 */
[C---:B------:R-:W-:Y:S02]  /*01f0*/  ISETP.NE.AND P1, PT, R3.reuse, RZ, PT ;  /* 0x000000ff0300720c */ /* 0x040fe40003f25270 */
[----:B------:R-:W-:Y:S02]  /*0200*/  ISETP.GE.U32.AND P0, PT, R4, R7, PT ;  /* 0x000000070400720c */ /* 0x000fe40003f06070 */
[----:B------:R-:W-:Y:S01]  /*0210*/  LOP3.LUT R4, R0, R3, RZ, 0x3c, !PT ;  /* 0x0000000300047212 */ /* 0x000fe200078e3cff */
[----:B------:R-:W-:Y:S02]  /*0220*/  VIADD R19, R3, 0xffffffff ;  /* 0xffffffff03137836 */ /* 0x000fe40000000000 */
[----:B-1----:R-:W-:Y:S01]  /*0230*/  IMAD.WIDE R14, R15, 0x8, R8 ;  /* 0x000000080f0e7825 */ /* 0x002fe200078e0208 */
[----:B------:R-:W-:-:S07]  /*0240*/  ISETP.GE.AND P2, PT, R4, RZ, PT ;  /* 0x000000ff0400720c */ /* 0x000fce0003f46270 */
[----:B------:R-:W-:-:S04]  /*0250*/  @P0 VIADD R5, R5, 0x1 ;  /* 0x0000000105050836 */ /* 0x000fc80000000000 */
[----:B------:R-:W-:-:S04]  /*0260*/  IMAD.MOV.U32 R7, RZ, RZ, R5 ;  /* 0x000000ffff077224 */ /* 0x000fc800078e0005 */
[----:B------:R-:W-:Y:S01]  /*0270*/  @!P2 IMAD.MOV R7, RZ, RZ, -R7 ;  /* 0x000000ffff07a224 */ /* 0x000fe200078e0a07 */
[----:B------:R-:W-:-:S05]  /*0280*/  @!P1 LOP3.LUT R7, RZ, R3, RZ, 0x33, !PT ;  /* 0x00000003ff079212 */ /* 0x000fca00078e33ff */
[----:B------:R-:W-:-:S04]  /*0290*/  IMAD.MOV R22, RZ, RZ, -R7 ;  /* 0x000000ffff167224 */ /* 0x000fc800078e0a07 */
[----:B------:R-:W-:-:S05]  /*02a0*/  IMAD R22, R3, R22, R0 ;  /* 0x0000001603167224 */ /* 0x000fca00078e0200 */
[----:B------:R-:W-:-:S04]  /*02b0*/  VIMNMX R4, PT, PT, R7, R22, PT ;  /* 0x0000001607047248 */ /* 0x000fc80003fe0100 */
[----:B------:R-:W-:Y:S02]  /*02c0*/  ISETP.GE.AND P6, PT, R4, 0x1, PT ;  /* 0x000000010400780c */ /* 0x000fe40003fc6270 */
[----:B------:R-:W-:-:S04]  /*02d0*/  ISETP.GE.AND P0, PT, R22, R19, PT ;  /* 0x000000131600720c */ /* 0x000fc80003f06270 */
[----:B------:R-:W-:-:S07]  /*02e0*/  ISETP.LT.OR P5, PT, R7, 0x1, P0 ;  /* 0x000000010700780c */ /* 0x000fce00007a1670 */
[----:B0-----:R-:W2:Y:S01]  /*02f0*/  @P6 LDG.E.CONSTANT R6, desc[UR6][R14.64+-0x4] ;  /* 0xfffffc060e066981 */ /* 0x001ea2000c1e9900 */
[----:B------:R-:W-:Y:S02]  /*0300*/  VIADD R2, R2, 0xffffffff ;  /* 0xffffffff02027836 */ /* 0x000fe40000000000 */
[----:B------:R-:W-:Y:S02]  /*0310*/  IMAD.MOV.U32 R24, RZ, RZ, RZ ;  /* 0x000000ffff187224 */ /* 0x000fe400078e00ff */
[----:B------:R-:W-:Y:S01]  /*0320*/  IMAD.WIDE R8, R0, 0x8, R8 ;  /* 0x0000000800087825 */ /* 0x000fe200078e0208 */
[----:B------:R-:W3:Y:S01]  /*0330*/  @!P5 LDG.E.CONSTANT R20, desc[UR6][R14.64+0x8] ;  /* 0x000008060e14d981 */ /* 0x000ee2000c1e9900 */
[----:B------:R-:W-:Y:S02]  /*0340*/  ISETP.GE.AND P1, PT, R7, R2, PT ;  /* 0x000000020700720c */ /* 0x000fe40003f26270 */
[----:B------:R-:W-:Y:S02]  /*0350*/  ISETP.GE.AND P4, PT, R22, 0x1, PT ;  /* 0x000000011600780c */ /* 0x000fe40003f86270 */
[----:B------:R-:W-:-:S02]  /*0360*/  CS2R R4, SRZ ;  /* 0x0000000000047805 */ /* 0x000fc4000001ff00 */
[C---:B------:R-:W-:Y:S01]  /*0370*/  ISETP.LT.OR P2, PT, R22.reuse, 0x1, P1 ;  /* 0x000000011600780c */ /* 0x040fe20000f41670 */
[----:B------:R-:W-:Y:S01]  /*0380*/  UMOV UR5, URZ ;  /* 0x000000ff00057c82 */ /* 0x000fe20008000000 */
[----:B------:R-:W-:Y:S01]  /*0390*/  ISETP.GE.OR P3, PT, R22, R19, P1 ;  /* 0x000000131600720c */ /* 0x000fe20000f66670 */
[----:B------:R-:W-:Y:S01]  /*03a0*/  IMAD.WIDE R10, R3, 0x8, R8 ;  /* 0x00000008030a7825 */ /* 0x000fe200078e0208 */
[----:B------:R-:W-:Y:S01]  /*03b0*/  UMOV UR4, URZ ;  /* 0x000000ff00047c82 */ /* 0x000fe20008000000 */
[----:B------:R-:W-:Y:S01]  /*03c0*/  BSSY.RECONVERGENT B0, `(.L_x_0) ;  /* 0x0000025000007945 */ /* 0x000fe20003800200 */
[----:B------:R-:W5:Y:S01]  /*03d0*/  @!P0 LDG.E.CONSTANT R17, desc[UR6][R8.64+0x8] ;  /* 0x0000080608118981 */ /* 0x000f62000c1e9900 */
[----:B------:R-:W-:Y:S02]  /*03e0*/  IMAD.MOV.U32 R16, RZ, RZ, RZ ;  /* 0x000000ffff107224 */ /* 0x000fe400078e00ff */
[----:B------:R-:W-:Y:S01]  /*03f0*/  IMAD.MOV.U32 R23, RZ, RZ, RZ ;  /* 0x000000ffff177224 */ /* 0x000fe200078e00ff */
[----:B------:R-:W5:Y:S04]  /*0400*/  @!P1 LDG.E.64.CONSTANT R4, desc[UR6][R10.64] ;  /* 0x000000060a049981 */ /* 0x000f68000c1e9b00 */
[----:B------:R-:W5:Y:S04]  /*0410*/  @!P2 LDG.E.CONSTANT R13, desc[UR6][R10.64+-0x4] ;  /* 0xfffffc060a0da981 */ /* 0x000f68000c1e9900 */
[----:B------:R0:W5:Y:S04]  /*0420*/  @!P3 LDG.E.CONSTANT R12, desc[UR6][R10.64+0x8] ;  /* 0x000008060a0cb981 */ /* 0x000168000c1e9900 */
[----:B------:R-:W5:Y:S04]  /*0430*/  @P4 LDG.E.CONSTANT R18, desc[UR6][R8.64+-0x4] ;  /* 0xfffffc0608124981 */ /* 0x000f68000c1e9900 */
[----:B------:R1:W5:Y:S01]  /*0440*/  LDG.E.64.CONSTANT R2, desc[UR6][R8.64] ;  /* 0x0000000608027981 */ /* 0x000362000c1e9b00 */
[----:B0-----:R-:W-:-:S02]  /*0450*/  CS2R R10, SRZ ;  /* 0x00000000000a7805 */ /* 0x001fc4000001ff00 */
[----:B-1----:R-:W-:Y:S02]  /*0460*/  CS2R R8, SRZ ;  /* 0x0000000000087805 */ /* 0x002fe4000001ff00 */
[----:B--2---:R-:W-:Y:S02]  /*0470*/  @P6 SHF.R.U32.HI R24, RZ, 0x1f, R6 ;  /* 0x0000001fff186819 */ /* 0x004fe40000011606 */
[----:B------:R-:W-:Y:S02]  /*0480*/  ISETP.GE.AND P6, PT, R7, 0x1, PT ;  /* 0x000000010700780c */ /* 0x000fe40003fc6270 */
[----:B------:R-:W-:Y:S01]  /*0490*/  CS2R R6, SRZ ;  /* 0x0000000000067805 */ /* 0x000fe2000001ff00 */
[----:B---3--:R-:W-:Y:S01]  /*04a0*/  @!P5 IMAD.U32 R16, R20, -0x80000000, RZ ;  /* 0x800000001410d824 */ /* 0x008fe200078e00ff */
[----:B------:R-:W-:-:S09]  /*04b0*/  CS2R R20, SRZ ;  /* 0x0000000000147805 */ /* 0x000fd2000001ff00 */
[----:B------:R0:W5:Y:S02]  /*04c0*/  @P6 LDG.E.64.CONSTANT R6, desc[UR6][R14.64] ;  /* 0x000000060e066981 */ /* 0x000164000c1e9b00 */
[----:B0-----:R-:W-:Y:S01]  /*04d0*/  IMAD.MOV.U32 R15, RZ, RZ, RZ ;  /* 0x000000ffff0f7224 */ /* 0x001fe200078e00ff */
[----:B------:R-:W-:Y:S06]  /*04e0*/  @!P6 BRA `(.L_x_1) ;  /* 0x000000000048e947 */ /* 0x000fec0003800000 */
[----:B------:R-:W-:Y:S01]  /*04f0*/  IMAD.MOV.U32 R25, RZ, RZ, RZ ;  /* 0x000000ffff197224 */ /* 0x000fe200078e00ff */
[C---:B------:R-:W-:Y:S01]  /*0500*/  ISETP.GE.AND P6, PT, R22.reuse, R19, PT ;  /* 0x000000131600720c */ /* 0x040fe20003fc6270 */
[----:B------:R-:W-:Y:S01]  /*0510*/  IMAD.MOV.U32 R14, RZ, RZ, RZ ;  /* 0x000000ffff0e7224 */ /* 0x000fe200078e00ff */
[----:B------:R-:W-:Y:S01]  /*0520*/  ISETP.GT.AND P5, PT, R22, RZ, PT ;  /* 0x000000ff1600720c */ /* 0x000fe20003fa4270 */
[C---:B-----5:R-:W-:Y:S01]  /*0530*/  IMAD.SHL.U32 R11, R6.reuse, 0x2, RZ ;  /* 0x00000002060b7824 */ /* 0x060fe200078e00ff */
[C-C-:B------:R-:W-:Y:S01]  /*0540*/  SHF.L.U64.HI R10, R6.reuse, 0x1, R7.reuse ;  /* 0x00000001060a7819 */ /* 0x140fe20000010207 */
[--C-:B------:R-:W-:Y:S01]  /*0550*/  IMAD.MOV.U32 R9, RZ, RZ, R7.reuse ;  /* 0x000000ffff097224 */ /* 0x100fe200078e0007 */
[--C-:B------:R-:W-:Y:S01]  /*0560*/  SHF.R.U64 R20, R6, 0x1, R7.reuse ;  /* 0x0000000106147819 */ /* 0x100fe20000001207 */
[----:B------:R-:W-:Y:S01]  /*0570*/  IMAD.MOV.U32 R8, RZ, RZ, R6 ;  /* 0x000000ffff087224 */ /* 0x000fe200078e0006 */
[----:B------:R-:W-:Y:S02]  /*0580*/  SHF.R.U32.HI R15, RZ, 0x1, R7 ;  /* 0x00000001ff0f7819 */ /* 0x000fe40000011607 */
[----:B------:R-:W-:-:S02]  /*0590*/  SEL R24, R24, RZ, P5 ;  /* 0x000000ff18187207 */ /* 0x000fc40002800000 */
[----:B------:R-:W-:Y:S02]  /*05a0*/  SEL R25, R25, RZ, P5 ;  /* 0x000000ff19197207 */ /* 0x000fe40002800000 */
[----:B------:R-:W-:Y:S02]  /*05b0*/  SEL R7, R14, RZ, !P6 ;  /* 0x000000ff0e077207 */ /* 0x000fe40007000000 */
[----:B------:R-:W-:Y:S02]  /*05c0*/  SEL R16, R16, RZ, !P6 ;  /* 0x000000ff10107207 */ /* 0x000fe40007000000 */
[----:B------:R-:W-:Y:S02]  /*05d0*/  LOP3.LUT R11, R24, R11, RZ, 0xfc, !PT ;  /* 0x0000000b180b7212 */ /* 0x000fe400078efcff */
[----:B------:R-:W-:Y:S02]  /*05e0*/  LOP3.LUT R10, R25, R10, RZ, 0xfc, !PT ;  /* 0x0000000a190a7212 */ /* 0x000fe400078efcff */
[----:B------:R-:W-:-:S02]  /*05f0*/  LOP3.LUT R20, R7, R20, RZ, 0xfc, !PT ;  /* 0x0000001407147212 */ /* 0x000fc400078efcff */
[----:B------:R-:W-:-:S07]  /*0600*/  LOP3.LUT R15, R16, R15, RZ, 0xfc, !PT ;  /* 0x0000000f100f7212 */ /* 0x000fce00078efcff */
.L_x_1:
[----:B------:R-:W-:Y:S05]  /*0610*/  BSYNC.RECONVERGENT B0 ;  /* 0x0000000000007941 */ /* 0x000fea0003800200 */
.L_x_0:
[----:B------:R-:W-:Y:S01]  /*0620*/  BSSY.RECONVERGENT B0, `(.L_x_2) ;  /* 0x0000019000007945 */ /* 0x000fe20003800200 */
[----:B-----5:R-:W-:Y:S01]  /*0630*/  @!P2 SHF.R.U32.HI R21, RZ, 0x1f, R13 ;  /* 0x0000001fff15a819 */ /* 0x020fe2000001160d */
[----:B------:R-:W-:Y:S01]  /*0640*/  @!P3 IMAD.U32 R23, R12, -0x80000000, RZ ;  /* 0x800000000c17b824 */ /* 0x000fe200078e00ff */
[----:B------:R-:W-:Y:S01]  /*0650*/  CS2R R24, SRZ ;  /* 0x0000000000187805 */ /* 0x000fe2000001ff00 */
[----:B------:R-:W-:Y:S01]  /*0660*/  IMAD.MOV.U32 R16, RZ, RZ, RZ ;  /* 0x000000ffff107224 */ /* 0x000fe200078e00ff */
[----:B------:R-:W-:Y:S02]  /*0670*/  CS2R R6, SRZ ;  /* 0x0000000000067805 */ /* 0x000fe4000001ff00 */
[----:B------:R-:W-:Y:S01]  /*0680*/  CS2R R12, SRZ ;  /* 0x00000000000c7805 */ /* 0x000fe2000001ff00 */
[----:B------:R-:W-:Y:S01]  /*0690*/  IMAD.MOV.U32 R14, RZ, RZ, RZ ;  /* 0x000000ffff0e7224 */ /* 0x000fe200078e00ff */
[----:B------:R-:W-:Y:S06]  /*06a0*/  @P1 BRA `(.L_x_3) ;  /* 0x0000000000401947 */ /* 0x000fec0003800000 */
[----:B------:R-:W-:Y:S01]  /*06b0*/  ISETP.GT.AND P2, PT, R22, RZ, PT ;  /* 0x000000ff1600720c */ /* 0x000fe20003f44270 */
[----:B------:R-:W-:Y:S01]  /*06c0*/  IMAD.SHL.U32 R12, R4, 0x2, RZ ;  /* 0x00000002040c7824 */ /* 0x000fe200078e00ff */
[----:B------:R-:W-:Y:S01]  /*06d0*/  ISETP.GE.AND P1, PT, R22, R19, PT ;  /* 0x000000131600720c */ /* 0x000fe20003f26270 */
[----:B------:R-:W-:Y:S01]  /*06e0*/  IMAD.MOV.U32 R16, RZ, RZ, R4 ;  /* 0x000000ffff107224 */ /* 0x000fe200078e0004 */
[----:B------:R-:W-:Y:S01]  /*06f0*/  SEL R21, R21, RZ, P2 ;  /* 0x000000ff15157207 */ /* 0x000fe20001000000 */
[--C-:B------:R-:W-:Y:S01]  /*0700*/  IMAD.MOV.U32 R6, RZ, RZ, R5.reuse ;  /* 0x000000ffff067224 */ /* 0x100fe200078e0005 */
[C-C-:B------:R-:W-:Y:S02]  /*0710*/  SHF.L.U64.HI R22, R4.reuse, 0x1, R5.reuse ;  /* 0x0000000104167819 */ /* 0x140fe40000010205 */
[--C-:B------:R-:W-:Y:S02]  /*0720*/  SHF.R.U64 R19, R4, 0x1, R5.reuse ;  /* 0x0000000104137819 */ /* 0x100fe40000001205 */
[----:B------:R-:W-:-:S02]  /*0730*/  SHF.R.U32.HI R14, RZ, 0x1, R5 ;  /* 0x00000001ff0e7819 */ /* 0x000fc40000011605 */
[----:B------:R-:W-:Y:S02]  /*0740*/  SEL R13, R25, RZ, P2 ;  /* 0x000000ff190d7207 */ /* 0x000fe40001000000 */
[----:B------:R-:W-:Y:S02]  /*0750*/  SEL R24, R24, RZ, !P1 ;  /* 0x000000ff18187207 */ /* 0x000fe40004800000 */
[----:B------:R-:W-:Y:S02]  /*0760*/  SEL R23, R23, RZ, !P1 ;  /* 0x000000ff17177207 */ /* 0x000fe40004800000 */
[----:B------:R-:W-:Y:S02]  /*0770*/  LOP3.LUT R7, R21, R12, RZ, 0xfc, !PT ;  /* 0x0000000c15077212 */ /* 0x000fe400078efcff */
[----:B------:R-:W-:Y:S02]  /*0780*/  LOP3.LUT R13, R13, R22, RZ, 0xfc, !PT ;  /* 0x000000160d0d7212 */ /* 0x000fe400078efcff */
[----:B------:R-:W-:-:S02]  /*0790*/  LOP3.LUT R12, R24, R19, RZ, 0xfc, !PT ;  /* 0x00000013180c7212 */ /* 0x000fc400078efcff */
[----:B------:R-:W-:-:S07]  /*07a0*/  LOP3.LUT R14, R23, R14, RZ, 0xfc, !PT ;  /* 0x0000000e170e7212 */ /* 0x000fce00078efcff */
.L_x_3:
[----:B------:R-:W-:Y:S05]  /*07b0*/  BSYNC.RECONVERGENT B0 ;  /* 0x0000000000007941 */ /* 0x000fea0003800200 */
.L_x_2:
[----:B------:R-:W-:Y:S01]  /*07c0*/  IMAD.MOV.U32 R19, RZ, RZ, RZ ;  /* 0x000000ffff137224 */ /* 0x000fe200078e00ff */
[----:B------:R-:W-:Y:S01]  /*07d0*/  @P4 SHF.R.U32.HI R19, RZ, 0x1f, R18 ;  /* 0x0000001fff134819 */ /* 0x000fe20000011612 */
[C---:B------:R-:W-:Y:S01]  /*07e0*/  IMAD.SHL.U32 R18, R2.reuse, 0x2, RZ ;  /* 0x0000000202127824 */ /* 0x040fe200078e00ff */
[C-C-:B------:R-:W-:Y:S01]  /*07f0*/  SHF.R.U64 R24, R2.reuse, 0x1, R3.reuse ;  /* 0x0000000102187819 */ /* 0x140fe20000001203 */
[----:B------:R-:W-:Y:S01]  /*0800*/  IMAD.MOV.U32 R5, RZ, RZ, RZ ;  /* 0x000000ffff057224 */ /* 0x000fe200078e00ff */
[--C-:B------:R-:W-:Y:S01]  /*0810*/  SHF.R.U32.HI R22, RZ, 0x1, R3.reuse ;  /* 0x00000001ff167819 */ /* 0x100fe20000011603 */
[----:B------:R-:W-:Y:S01]  /*0820*/  @!P0 IMAD.U32 R5, R17, -0x80000000, RZ ;  /* 0x8000000011058824 */ /* 0x000fe200078e00ff */
[----:B------:R-:W-:Y:S02]  /*0830*/  LOP3.LUT R18, R19, R18, RZ, 0xfc, !PT ;  /* 0x0000001213127212 */ /* 0x000fe400078efcff */
[----:B------:R-:W-:Y:S02]  /*0840*/  SHF.L.U64.HI R19, R2, 0x1, R3 ;  /* 0x0000000102137819 */ /* 0x000fe40000010203 */
[----:B------:R-:W-:-:S02]  /*0850*/  LOP3.LUT R24, R24, UR4, RZ, 0xfc, !PT ;  /* 0x0000000418187c12 */ /* 0x000fc4000f8efcff */
[----:B------:R-:W-:Y:S02]  /*0860*/  LOP3.LUT R17, R20, R11, R8, 0x96, !PT ;  /* 0x0000000b14117212 */ /* 0x000fe400078e9608 */
[----:B------:R-:W-:Y:S02]  /*0870*/  LOP3.LUT R20, R11, R8, R20, 0xe8, !PT ;  /* 0x000000080b147212 */ /* 0x000fe400078ee814 */
[----:B------:R-:W-:Y:S02]  /*0880*/  LOP3.LUT R22, R5, R22, RZ, 0xfc, !PT ;  /* 0x0000001605167212 */ /* 0x000fe400078efcff */
[----:B------:R-:W-:Y:S02]  /*0890*/  LOP3.LUT R19, R19, UR5, RZ, 0xfc, !PT ;  /* 0x0000000513137c12 */ /* 0x000fe4000f8efcff */
[----:B------:R-:W-:Y:S02]  /*08a0*/  LOP3.LUT R26, R15, R10, R9, 0x96, !PT ;  /* 0x0000000a0f1a7212 */ /* 0x000fe400078e9609 */
[----:B------:R-:W-:-:S02]  /*08b0*/  LOP3.LUT R5, R24, R17, R18, 0x60, !PT ;  /* 0x0000001118057212 */ /* 0x000fc400078e6012 */
[-CC-:B------:R-:W-:Y:S02]  /*08c0*/  LOP3.LUT R24, R24, R17.reuse, R18.reuse, 0x96, !PT ;  /* 0x0000001118187212 */ /* 0x180fe400078e9612 */
[----:B------:R-:W-:Y:S02]  /*08d0*/  LOP3.LUT R21, R17, R18, RZ, 0xc0, !PT ;  /* 0x0000001211157212 */ /* 0x000fe400078ec0ff */
[----:B------:R-:W-:Y:S02]  /*08e0*/  LOP3.LUT R18, R20, R17, R18, 0x78, !PT ;  /* 0x0000001114127212 */ /* 0x000fe400078e7812 */
[----:B------:R-:W-:Y:S02]  /*08f0*/  LOP3.LUT R17, R10, R9, R15, 0xe8, !PT ;  /* 0x000000090a117212 */ /* 0x000fe400078ee80f */
[----:B------:R-:W-:Y:S02]  /*0900*/  LOP3.LUT R23, R26, R19, RZ, 0xc0, !PT ;  /* 0x000000131a177212 */ /* 0x000fe400078ec0ff */
[----:B------:R-:W-:-:S02]  /*0910*/  LOP3.LUT R4, R22, R26, R19, 0x60, !PT ;  /* 0x0000001a16047212 */ /* 0x000fc400078e6013 */
[-CC-:B------:R-:W-:Y:S02]  /*0920*/  LOP3.LUT R22, R22, R26.reuse, R19.reuse, 0x96, !PT ;  /* 0x0000001a16167212 */ /* 0x180fe400078e9613 */
[----:B------:R-:W-:Y:S02]  /*0930*/  LOP3.LUT R15, R17, R26, R19, 0x78, !PT ;  /* 0x0000001a110f7212 */ /* 0x000fe400078e7813 */
[----:B------:R-:W-:Y:S02]  /*0940*/  LOP3.LUT R21, R21, R11, R8, 0x80, !PT ;  /* 0x0000000b15157212 */ /* 0x000fe400078e8008 */
[----:B------:R-:W-:Y:S02]  /*0950*/  LOP3.LUT R19, R23, R10, R9, 0x80, !PT ;  /* 0x0000000a17137212 */ /* 0x000fe400078e8009 */
[CCC-:B------:R-:W-:Y:S02]  /*0960*/  LOP3.LUT R8, R16.reuse, R7.reuse, R24.reuse, 0x60, !PT ;  /* 0x0000000710087212 */ /* 0x1c0fe400078e6018 */
[----:B------:R-:W-:-:S02]  /*0970*/  LOP3.LUT R9, R16, R7, R24, 0x96, !PT ;  /* 0x0000000710097212 */ /* 0x000fc400078e9618 */
[----:B------:R-:W-:Y:S02]  /*0980*/  LOP3.LUT R25, R7, R24, RZ, 0xc0, !PT ;  /* 0x0000001807197212 */ /* 0x000fe400078ec0ff */
[----:B------:R-:W-:Y:S02]  /*0990*/  LOP3.LUT R16, R18, R7, R24, 0x80, !PT ;  /* 0x0000000712107212 */ /* 0x000fe400078e8018 */
[CCC-:B------:R-:W-:Y:S02]  /*09a0*/  LOP3.LUT R7, R6.reuse, R13.reuse, R22.reuse, 0x60, !PT ;  /* 0x0000000d06077212 */ /* 0x1c0fe400078e6016 */
[-CC-:B------:R-:W-:Y:S02]  /*09b0*/  LOP3.LUT R11, R6, R13.reuse, R22.reuse, 0x96, !PT ;  /* 0x0000000d060b7212 */ /* 0x180fe400078e9616 */
[----:B------:R-:W-:Y:S02]  /*09c0*/  LOP3.LUT R6, R13, R22, RZ, 0xc0, !PT ;  /* 0x000000160d067212 */ /* 0x000fe400078ec0ff */
[----:B------:R-:W-:-:S02]  /*09d0*/  LOP3.LUT R10, R15, R13, R22, 0x80, !PT ;  /* 0x0000000d0f0a7212 */ /* 0x000fc400078e8016 */
[CCC-:B------:R-:W-:Y:S02]  /*09e0*/  LOP3.LUT R23, R21.reuse, R5.reuse, R20.reuse, 0x78, !PT ;  /* 0x0000000515177212 */ /* 0x1c0fe400078e7814 */
[----:B------:R-:W-:Y:S02]  /*09f0*/  LOP3.LUT R20, R21, R5, R20, 0x80, !PT ;  /* 0x0000000515147212 */ /* 0x000fe400078e8014 */
[-CC-:B------:R-:W-:Y:S02]  /*0a00*/  LOP3.LUT R13, R25, R18.reuse, R5.reuse, 0x96, !PT ;  /* 0x00000012190d7212 */ /* 0x180fe400078e9605 */
[----:B------:R-:W-:Y:S02]  /*0a10*/  LOP3.LUT R5, R8, R18, R5, 0x60, !PT ;  /* 0x0000001208057212 */ /* 0x000fe400078e6005 */
[CCC-:B------:R-:W-:Y:S02]  /*0a20*/  LOP3.LUT R21, R19.reuse, R4.reuse, R17.reuse, 0x78, !PT ;  /* 0x0000000413157212 */ /* 0x1c0fe400078e7811 */
[----:B------:R-:W-:-:S02]  /*0a30*/  LOP3.LUT R19, R19, R4, R17, 0x80, !PT ;  /* 0x0000000413137212 */ /* 0x000fc400078e8011 */
[-CC-:B------:R-:W-:Y:S02]  /*0a40*/  LOP3.LUT R6, R6, R15.reuse, R4.reuse, 0x96, !PT ;  /* 0x0000000f06067212 */ /* 0x180fe400078e9604 */
[----:B------:R-:W-:Y:S02]  /*0a50*/  LOP3.LUT R18, R7, R15, R4, 0x60, !PT ;  /* 0x0000000f07127212 */ /* 0x000fe400078e6004 */
[CCC-:B------:R-:W-:Y:S02]  /*0a60*/  LOP3.LUT R15, R5.reuse, R16.reuse, R23.reuse, 0x96, !PT ;  /* 0x00000010050f7212 */ /* 0x1c0fe400078e9617 */
[-CC-:B------:R-:W-:Y:S02]  /*0a70*/  LOP3.LUT R17, R5, R16.reuse, R23.reuse, 0x60, !PT ;  /* 0x0000001005117212 */ /* 0x180fe400078e6017 */
[----:B------:R-:W-:Y:S01]  /*0a80*/  LOP3.LUT R20, R20, R16, R23, 0x78, !PT ;  /* 0x0000001014147212 */ /* 0x000fe200078e7817 */
[----:B------:R-:W0:Y:S01]  /*0a90*/  LDC.64 R4, c[0x0][0x388] ;  /* 0x0000e200ff047b82 */ /* 0x000e220000000a00 */
[----:B------:R-:W-:-:S02]  /*0aa0*/  LOP3.LUT R16, R19, R10, R21, 0x78, !PT ;  /* 0x0000000a13107212 */ /* 0x000fc400078e7815 */
[CCC-:B------:R-:W-:Y:S02]  /*0ab0*/  LOP3.LUT R19, R18.reuse, R10.reuse, R21.reuse, 0x60, !PT ;  /* 0x0000000a12137212 */ /* 0x1c0fe400078e6015 */
[----:B------:R-:W-:Y:S02]  /*0ac0*/  LOP3.LUT R21, R18, R10, R21, 0x96, !PT ;  /* 0x0000000a12157212 */ /* 0x000fe400078e9615 */
[----:B------:R-:W-:Y:S02]  /*0ad0*/  LOP3.LUT R19, R16, R19, RZ, 0x3c, !PT ;  /* 0x0000001310137212 */ /* 0x000fe400078e3cff */
[----:B------:R-:W-:Y:S02]  /*0ae0*/  LOP3.LUT R17, R20, R17, RZ, 0x3c, !PT ;  /* 0x0000001114117212 */ /* 0x000fe400078e3cff */
[----:B------:R-:W-:Y:S02]  /*0af0*/  LOP3.LUT R10, R13, R9, R12, 0x80, !PT ;  /* 0x000000090d0a7212 */ /* 0x000fe400078e800c */
[----:B------:R-:W-:-:S02]  /*0b00*/  LOP3.LUT R16, R6, R11, R14, 0x80, !PT ;  /* 0x0000000b06107212 */ /* 0x000fc400078e800e */
[----:B------:R-:W-:Y:S02]  /*0b10*/  LOP3.LUT R18, R13, R8, RZ, 0x3c, !PT ;  /* 0x000000080d127212 */ /* 0x000fe400078e3cff */
[----:B------:R-:W-:Y:S02]  /*0b20*/  LOP3.LUT R20, R6, R7, RZ, 0x3c, !PT ;  /* 0x0000000706147212 */ /* 0x000fe400078e3cff */
[----:B------:R-:W-:Y:S02]  /*0b30*/  LOP3.LUT R10, R15, R10, R17, 0x7e, !PT ;  /* 0x0000000a0f0a7212 */ /* 0x000fe400078e7e11 */
[----:B------:R-:W-:Y:S02]  /*0b40*/  LOP3.LUT R16, R21, R16, R19, 0x7e, !PT ;  /* 0x0000001015107212 */ /* 0x000fe400078e7e13 */
[----:B------:R-:W-:Y:S01]  /*0b50*/  LOP3.LUT R18, R18, R9, R12, 0x78, !PT ;  /* 0x0000000912127212 */ /* 0x000fe200078e780c */
[----:B0-----:R-:W-:Y:S01]  /*0b60*/  IMAD.WIDE R4, R0, 0x8, R4 ;  /* 0x0000000800047825 */ /* 0x001fe200078e0204 */
[----:B------:R-:W-:-:S02]  /*0b70*/  LOP3.LUT R19, R20, R11, R14, 0x78, !PT ;  /* 0x0000000b14137212 */ /* 0x000fc400078e780e */
[----:B------:R-:W-:Y:S02]  /*0b80*/  LOP3.LUT R15, R10, R9, R12, 0xf6, !PT ;  /* 0x000000090a0f7212 */ /* 0x000fe400078ef60c */
[----:B------:R-:W-:Y:S02]  /*0b90*/  LOP3.LUT R17, R16, R11, R14, 0xf6, !PT ;  /* 0x0000000b10117212 */ /* 0x000fe400078ef60e */
[----:B------:R-:W-:Y:S02]  /*0ba0*/  LOP3.LUT R9, R10, R9, R12, 0x6, !PT ;  /* 0x000000090a097212 */ /* 0x000fe400078e060c */
[----:B------:R-:W-:Y:S02]  /*0bb0*/  LOP3.LUT R11, R16, R11, R14, 0x6, !PT ;  /* 0x0000000b100b7212 */ /* 0x000fe400078e060e */
[----:B------:R-:W-:Y:S02]  /*0bc0*/  LOP3.LUT R2, R2, R18, R15, 0x40, !PT ;  /* 0x0000001202027212 */ /* 0x000fe400078e400f */
[----:B------:R-:W-:-:S02]  /*0bd0*/  LOP3.LUT R3, R3, R19, R17, 0x40, !PT ;  /* 0x0000001303037212 */ /* 0x000fc400078e4011 */
[----:B------:R-:W-:Y:S02]  /*0be0*/  LOP3.LUT R13, R9, R13, R8, 0x60, !PT ;  /* 0x0000000d090d7212 */ /* 0x000fe400078e6008 */
[----:B------:R-:W-:Y:S02]  /*0bf0*/  LOP3.LUT R6, R11, R6, R7, 0x60, !PT ;  /* 0x000000060b067212 */ /* 0x000fe400078e6007 */
[----:B------:R-:W-:Y:S02]  /*0c00*/  LOP3.LUT R2, R2, R13, RZ, 0xfc, !PT ;  /* 0x0000000d02027212 */ /* 0x000fe400078efcff */
[----:B------:R-:W-:-:S05]  /*0c10*/  LOP3.LUT R3, R3, R6, RZ, 0xfc, !PT ;  /* 0x0000000603037212 */ /* 0x000fca00078efcff */
[----:B------:R-:W-:Y:S01]  /*0c20*/  STG.E.64 desc[UR6][R4.64], R2 ;  /* 0x0000000204007986 */ /* 0x000fe2000c101b06 */
[----:B------:R-:W-:Y:S05]  /*0c30*/  EXIT ;  /* 0x000000000000794d */ /* 0x000fea0003800000 */
.L_x_4:
[----:B------:R-:W-:-:S00]  /*0c40*/  BRA `(.L_x_4) ;  /* 0xfffffffc00fc7947 */ /* 0x000fc0000383ffff */
[----:B------:R-:W-:-:S00]  /*0c50*/  NOP ;  /* 0x0000000000007918 */ /* 0x000fc00000000000 */
        /* <DEDUP_REMOVED lines=10> */
.L_x_5:


//--------------------- .nv.shared.reserved.0     --------------------------
	.section	.nv.shared.reserved.0,"aw",@nobits
	.weak		__nv_reservedSMEM_offset_0_alias
	.size		__nv_reservedSMEM_offset_0_alias, 0, 64
	.other		__nv_reservedSMEM_offset_0_alias,@"STO_CUDA_RESERVED_SHARED STV_DEFAULT"
__nv_reservedSMEM_offset_0_alias:
	.zero		0
	.zero		64


//--------------------- .nv.constant0._Z19game_of_life_kernelPKmPmi --------------------------
	.section	.nv.constant0._Z19game_of_life_kernelPKmPmi,"a",@progbits
	.sectionflags	@""
	.align	4
.nv.constant0._Z19game_of_life_kernelPKmPmi:
	.zero		916


//--------------------- SYMBOLS --------------------------

	.type		.nv.reservedSmem.offset0,@object
	.size		.nv.reservedSmem.offset0,0x4
